	.headerflags	@"EF_CUDA_TEXMODE_UNIFIED EF_CUDA_64BIT_ADDRESS EF_CUDA_ACCELERATORS EF_CUDA_SM90 EF_CUDA_VIRTUAL_SM(EF_CUDA_SM90)"
	.elftype	@"ET_EXEC"


//--------------------- .nv.info                  --------------------------
	.section	.nv.info,"",@"SHT_CUDA_INFO"
	.align	4


	//----- nvinfo : EIATTR_REGCOUNT
	.align		4
        /*0000*/ 	.byte	0x04, 0x2f
        /*0002*/ 	.short	(.L_1 - .L_0)
	.align		4
.L_0:
        /*0004*/ 	.word	index@(triton_poi_fused_convolution_max_pool2d_with_indices_relu_19)
        /*0008*/ 	.word	0x0000001e


	//----- nvinfo : EIATTR_MIN_STACK_SIZE
	.align		4
.L_1:
        /*000c*/ 	.byte	0x04, 0x12
        /*000e*/ 	.short	(.L_3 - .L_2)
	.align		4
.L_2:
        /*0010*/ 	.word	index@(triton_poi_fused_convolution_max_pool2d_with_indices_relu_19)
        /*0014*/ 	.word	0x00000000


	//----- nvinfo : EIATTR_FRAME_SIZE
	.align		4
.L_3:
        /*0018*/ 	.byte	0x04, 0x11
        /*001a*/ 	.short	(.L_5 - .L_4)
	.align		4
.L_4:
        /*001c*/ 	.word	index@(triton_poi_fused_convolution_max_pool2d_with_indices_relu_19)
        /*0020*/ 	.word	0x00000000


	//----- nvinfo : EIATTR_MIN_STACK_SIZE
	.align		4
.L_5:
        /*0024*/ 	.byte	0x04, 0x12
        /*0026*/ 	.short	(.L_7 - .L_6)
	.align		4
.L_6:
        /*0028*/ 	.word	index@(triton_poi_fused_convolution_max_pool2d_with_indices_relu_19)
        /*002c*/ 	.word	0x00000000
.L_7:


//--------------------- .nv.info.triton_poi_fused_convolution_max_pool2d_with_indices_relu_19 --------------------------
	.section	.nv.info.triton_poi_fused_convolution_max_pool2d_with_indices_relu_19,"",@"SHT_CUDA_INFO"
	.sectionflags	@""
	.align	4


	//----- nvinfo : EIATTR_CUDA_API_VERSION
	.align		4
        /*0000*/ 	.byte	0x04, 0x37
        /*0002*/ 	.short	(.L_9 - .L_8)
.L_8:
        /*0004*/ 	.word	0x0000007c


	//----- nvinfo : EIATTR_KPARAM_INFO
	.align		4
.L_9:
        /*0008*/ 	.byte	0x04, 0x17
        /*000a*/ 	.short	(.L_11 - .L_10)
.L_10:
        /*000c*/ 	.word	0x00000000
        /*0010*/ 	.short	0x0004
        /*0012*/ 	.short	0x001c
        /*0014*/ 	.byte	0x00, 0xf0, 0x11, 0x00


	//----- nvinfo : EIATTR_KPARAM_INFO
	.align		4
.L_11:
        /*0018*/ 	.byte	0x04, 0x17
        /*001a*/ 	.short	(.L_13 - .L_12)
.L_12:
        /*001c*/ 	.word	0x00000000
        /*0020*/ 	.short	0x0003
        /*0022*/ 	.short	0x0018
        /*0024*/ 	.byte	0x00, 0xf0, 0x11, 0x00


	//----- nvinfo : EIATTR_KPARAM_INFO
	.align		4
.L_13:
        /*0028*/ 	.byte	0x04, 0x17
        /*002a*/ 	.short	(.L_15 - .L_14)
.L_14:
        /*002c*/ 	.word	0x00000000
        /*0030*/ 	.short	0x0002
        /*0032*/ 	.short	0x0010
        /*0034*/ 	.byte	0x00, 0xf4, 0x21, 0x00


	//----- nvinfo : EIATTR_KPARAM_INFO
	.align		4
.L_15:
        /*0038*/ 	.byte	0x04, 0x17
        /*003a*/ 	.short	(.L_17 - .L_16)
.L_16:
        /*003c*/ 	.word	0x00000000
        /*0040*/ 	.short	0x0001
        /*0042*/ 	.short	0x0008
        /*0044*/ 	.byte	0x00, 0xf4, 0x21, 0x00


	//----- nvinfo : EIATTR_KPARAM_INFO
	.align		4
.L_17:
        /*0048*/ 	.byte	0x04, 0x17
        /*004a*/ 	.short	(.L_19 - .L_18)
.L_18:
        /*004c*/ 	.word	0x00000000
        /*0050*/ 	.short	0x0000
        /*0052*/ 	.short	0x0000
        /*0054*/ 	.byte	0x00, 0xf4, 0x21, 0x00


	//----- nvinfo : EIATTR_SPARSE_MMA_MASK
	.align		4
.L_19:
        /*0058*/ 	.byte	0x03, 0x50
        /*005a*/ 	.short	0x0000


	//----- nvinfo : EIATTR_MAXREG_COUNT
	.align		4
        /*005c*/ 	.byte	0x03, 0x1b
        /*005e*/ 	.short	0x00ff


	//----- nvinfo : EIATTR_EXIT_INSTR_OFFSETS
	.align		4
        /*0060*/ 	.byte	0x04, 0x1c
        /*0062*/ 	.short	(.L_21 - .L_20)


	//   ....[0]....
.L_20:
        /*0064*/ 	.word	0x00000810


	//   ....[1]....
        /*0068*/ 	.word	0x00000860


	//----- nvinfo : EIATTR_REQNTID
	.align		4
.L_21:
        /*006c*/ 	.byte	0x04, 0x10
        /*006e*/ 	.short	(.L_23 - .L_22)
.L_22:
        /*0070*/ 	.word	0x00000080
        /*0074*/ 	.word	0x00000001
        /*0078*/ 	.word	0x00000001


	//----- nvinfo : EIATTR_CBANK_PARAM_SIZE
	.align		4
.L_23:
        /*007c*/ 	.byte	0x03, 0x19
        /*007e*/ 	.short	0x0020


	//----- nvinfo : EIATTR_PARAM_CBANK
	.align		4
        /*0080*/ 	.byte	0x04, 0x0a
        /*0082*/ 	.short	(.L_25 - .L_24)
	.align		4
.L_24:
        /*0084*/ 	.word	index@(.nv.constant0.triton_poi_fused_convolution_max_pool2d_with_indices_relu_19)
        /*0088*/ 	.short	0x0210
        /*008a*/ 	.short	0x0020


	//----- nvinfo : EIATTR_SW_WAR
	.align		4
.L_25:
        /*008c*/ 	.byte	0x04, 0x36
        /*008e*/ 	.short	(.L_27 - .L_26)
.L_26:
        /*0090*/ 	.word	0x00000008
.L_27:


//--------------------- .nv.callgraph             --------------------------
	.section	.nv.callgraph,"",@"SHT_CUDA_CALLGRAPH"
	.align	4
	.sectionentsize	8
	.align		4
        /*0000*/ 	.word	0x00000000
	.align		4
        /*0004*/ 	.word	0xffffffff
	.align		4
        /*0008*/ 	.word	0x00000000
	.align		4
        /*000c*/ 	.word	0xfffffffe
	.align		4
        /*0010*/ 	.word	0x00000000
	.align		4
        /*0014*/ 	.word	0xfffffffd
	.align		4
        /*0018*/ 	.word	0x00000000
	.align		4
        /*001c*/ 	.word	0xfffffffc


//--------------------- .text.triton_poi_fused_convolution_max_pool2d_with_indices_relu_19 --------------------------
	.section	.text.triton_poi_fused_convolution_max_pool2d_with_indices_relu_19,"ax",@progbits
	.sectionflags	@"SHF_BARRIERS=1"
	.align	128
        .global         triton_poi_fused_convolution_max_pool2d_with_indices_relu_19
        .type           triton_poi_fused_convolution_max_pool2d_with_indices_relu_19,@function
        .size           triton_poi_fused_convolution_max_pool2d_with_indices_relu_19,(.L_x_1 - triton_poi_fused_convolution_max_pool2d_with_indices_relu_19)
        .other          triton_poi_fused_convolution_max_pool2d_with_indices_relu_19,@"STO_CUDA_ENTRY STV_DEFAULT"
triton_poi_fused_convolution_max_pool2d_with_indices_relu_19:
.text.triton_poi_fused_convolution_max_pool2d_with_indices_relu_19:
[----:B------:R-:W0:Y:S01]  /*0000*/  LDC R1, c[0x0][0x28] ;  /* 0x00000a00ff017b82 */ /* 0x000e220000000800 */
[----:B------:R-:W1:Y:S07]  /*0010*/  S2R R17, SR_TID.X ;  /* 0x0000000000117919 */ /* 0x000e6e0000002100 */
[----:B------:R-:W2:Y:S01]  /*0020*/  S2UR UR8, SR_CTAID.X ;  /* 0x00000000000879c3 */ /* 0x000ea20000002500 */
[----:B------:R-:W-:Y:S01]  /*0030*/  CS2R R14, SRZ ;  /* 0x00000000000e7805 */ /* 0x000fe2000001ff00 */
[----:B------:R-:W-:Y:S01]  /*0040*/  ULDC.64 UR6, c[0x0][0x208] ;  /* 0x0000820000067ab9 */ /* 0x000fe20000000a00 */
[----:B------:R-:W3:Y:S05]  /*0050*/  S2R R6, SR_CTAID.Y ;  /* 0x0000000000067919 */ /* 0x000eea0000002600 */
[----:B------:R-:W4:Y:S01]  /*0060*/  LDC.64 R4, c[0x0][0x210] ;  /* 0x00008400ff047b82 */ /* 0x000f220000000a00 */
[----:B--2---:R-:W-:-:S06]  /*0070*/  UISETP.GE.AND UP0, UPT, UR8, 0x40, UPT ;  /* 0x000000400800788c */ /* 0x004fcc000bf06270 */
[----:B------:R-:W-:Y:S01]  /*0080*/  PLOP3.LUT P0, PT, PT, PT, UP0, 0x80, 0x0 ;  /* 0x000000000000781c */ /* 0x000fe20003f0f008 */
[----:B-1----:R-:W-:Y:S01]  /*0090*/  IMAD.SHL.U32 R3, R17, 0x4, RZ ;  /* 0x0000000411037824 */ /* 0x002fe200078e00ff */
[----:B------:R-:W-:Y:S01]  /*00a0*/  PLOP3.LUT P1, PT, PT, PT, UP0, 0x80, 0x0 ;  /* 0x000000000000781c */ /* 0x000fe20003f2f008 */
[----:B---3--:R-:W-:-:S03]  /*00b0*/  IMAD.SHL.U32 R0, R6, 0x400, RZ ;  /* 0x0000040006007824 */ /* 0x008fc600078e00ff */
[----:B------:R-:W-:Y:S02]  /*00c0*/  LOP3.LUT R3, R3, 0x1fc, RZ, 0xc0, !PT ;  /* 0x000001fc03037812 */ /* 0x000fe400078ec0ff */
[----:B------:R-:W-:Y:S02]  /*00d0*/  SHF.R.S32.HI R11, RZ, 0x15, R6 ;  /* 0x00000015ff0b7819 */ /* 0x000fe40000011406 */
[----:B------:R-:W-:Y:S02]  /*00e0*/  LOP3.LUT R2, R0, R3, RZ, 0xfc, !PT ;  /* 0x0000000300027212 */ /* 0x000fe400078efcff */
[----:B------:R-:W-:Y:S02]  /*00f0*/  SGXT R11, R11, 0x1 ;  /* 0x000000010b0b781a */ /* 0x000fe40000000200 */
[----:B------:R-:W-:Y:S02]  /*0100*/  SHF.R.S32.HI R7, RZ, 0x1f, R2 ;  /* 0x0000001fff077819 */ /* 0x000fe40000011402 */
[----:B------:R-:W-:-:S02]  /*0110*/  LEA.HI R11, R11, R2, RZ, 0x9 ;  /* 0x000000020b0b7211 */ /* 0x000fc400078f48ff */
[----:B------:R-:W-:Y:S02]  /*0120*/  LEA.HI R8, R7, R2, RZ, 0x9 ;  /* 0x0000000207087211 */ /* 0x000fe400078f48ff */
[----:B------:R-:W1:Y:S01]  /*0130*/  LDC.64 R6, c[0x0][0x218] ;  /* 0x00008600ff067b82 */ /* 0x000e620000000a00 */
[----:B------:R-:W-:Y:S02]  /*0140*/  LEA R10, R11, 0x8000, 0x6 ;  /* 0x000080000b0a7811 */ /* 0x000fe400078e30ff */
[C---:B------:R-:W-:Y:S01]  /*0150*/  LOP3.LUT R9, R8.reuse, 0xfffffe00, RZ, 0xc0, !PT ;  /* 0xfffffe0008097812 */ /* 0x040fe200078ec0ff */
[----:B------:R-:W-:Y:S01]  /*0160*/  IMAD.SHL.U32 R8, R8, 0x40, RZ ;  /* 0x0000004008087824 */ /* 0x000fe200078e00ff */
[----:B------:R-:W-:-:S03]  /*0170*/  LOP3.LUT R13, R10, 0xffff8000, RZ, 0xc0, !PT ;  /* 0xffff80000a0d7812 */ /* 0x000fc600078ec0ff */
[----:B------:R-:W-:Y:S01]  /*0180*/  IMAD.IADD R9, R2, 0x1, -R9 ;  /* 0x0000000102097824 */ /* 0x000fe200078e0a09 */
[----:B------:R-:W-:Y:S01]  /*0190*/  LOP3.LUT R11, R8, 0xffff8000, RZ, 0xc0, !PT ;  /* 0xffff8000080b7812 */ /* 0x000fe200078ec0ff */
[----:B------:R-:W-:-:S04]  /*01a0*/  IMAD.U32 R2, RZ, RZ, UR8 ;  /* 0x00000008ff027e24 */ /* 0x000fc8000f8e00ff */
[----:B------:R-:W-:-:S04]  /*01b0*/  IMAD R2, R2, 0x200, R9 ;  /* 0x0000020002027824 */ /* 0x000fc800078e0209 */
[C---:B------:R-:W-:Y:S02]  /*01c0*/  IMAD.IADD R13, R2.reuse, 0x1, R13 ;  /* 0x00000001020d7824 */ /* 0x040fe400078e020d */
[----:B------:R-:W-:Y:S02]  /*01d0*/  IMAD.IADD R11, R2, 0x1, R11 ;  /* 0x00000001020b7824 */ /* 0x000fe400078e020b */
[----:B----4-:R-:W-:Y:S01]  /*01e0*/  IMAD.WIDE R20, R13, 0x4, R4 ;  /* 0x000000040d147825 */ /* 0x010fe200078e0204 */
[----:B------:R-:W-:-:S03]  /*01f0*/  CS2R R12, SRZ ;  /* 0x00000000000c7805 */ /* 0x000fc6000001ff00 */
[----:B-1----:R-:W-:Y:S01]  /*0200*/  IMAD.WIDE R8, R9, 0x4, R6 ;  /* 0x0000000409087825 */ /* 0x002fe200078e0206 */
[----:B------:R-:W-:-:S03]  /*0210*/  CS2R R6, SRZ ;  /* 0x0000000000067805 */ /* 0x000fc6000001ff00 */
[----:B------:R-:W-:Y:S01]  /*0220*/  IMAD.WIDE R18, R11, 0x4, R4 ;  /* 0x000000040b127825 */ /* 0x000fe200078e0204 */
[----:B------:R-:W-:Y:S01]  /*0230*/  CS2R R4, SRZ ;  /* 0x0000000000047805 */ /* 0x000fe2000001ff00 */
[----:B------:R-:W2:Y:S04]  /*0240*/  LDG.E.EL.128 R8, desc[UR6][R8.64] ;  /* 0x0000000608087981 */ /* 0x000ea8000c2e1d00 */
[----:B------:R-:W2:Y:S04]  /*0250*/  @!P0 LDG.E.EL.128 R12, desc[UR6][R18.64] ;  /* 0x00000006120c8981 */ /* 0x000ea8000c2e1d00 */
[----:B------:R-:W3:Y:S01]  /*0260*/  @!P1 LDG.E.EL.128 R4, desc[UR6][R20.64] ;  /* 0x0000000614049981 */ /* 0x000ee2000c2e1d00 */
[----:B------:R-:W1:Y:S01]  /*0270*/  S2UR UR5, SR_CgaCtaId ;  /* 0x00000000000579c3 */ /* 0x000e620000008800 */
[----:B------:R-:W-:Y:S01]  /*0280*/  UMOV UR4, 0x400 ;  /* 0x0000040000047882 */ /* 0x000fe20000000000 */
[----:B------:R-:W4:Y:S01]  /*0290*/  S2R R2, SR_TID.X ;  /* 0x0000000000027919 */ /* 0x000f220000002100 */
[----:B-1----:R-:W-:Y:S01]  /*02a0*/  UPRMT UR4, UR5, 0x654, UR4 ;  /* 0x0000065405047896 */ /* 0x002fe20008000004 */
[----:B--2---:R-:W-:Y:S01]  /*02b0*/  FSETP.GEU.AND P0, PT, R12, -R8, PT ;  /* 0x800000080c00720b */ /* 0x004fe20003f0e000 */
[----:B------:R-:W-:Y:S01]  /*02c0*/  FADD R12, R8, R12 ;  /* 0x0000000c080c7221 */ /* 0x000fe20000000000 */
[-C--:B------:R-:W-:Y:S01]  /*02d0*/  FSETP.GEU.AND P4, PT, R14, -R10.reuse, PT ;  /* 0x8000000a0e00720b */ /* 0x080fe20003f8e000 */
[----:B------:R-:W-:Y:S01]  /*02e0*/  FADD R14, R10, R14 ;  /* 0x0000000e0a0e7221 */ /* 0x000fe20000000000 */
[----:B---3--:R-:W-:Y:S01]  /*02f0*/  FSETP.GEU.AND P2, PT, R6, -R10, PT ;  /* 0x8000000a0600720b */ /* 0x008fe20003f4e000 */
[----:B------:R-:W-:Y:S01]  /*0300*/  FADD R6, R10, R6 ;  /* 0x000000060a067221 */ /* 0x000fe20000000000 */
[----:B------:R-:W-:-:S02]  /*0310*/  LEA R10, R3, UR4, 0x3 ;  /* 0x00000004030a7c11 */ /* 0x000fc4000f8e18ff */
[----:B------:R-:W-:Y:S02]  /*0320*/  FSEL R3, R12, RZ, P0 ;  /* 0x000000ff0c037208 */ /* 0x000fe40000000000 */
[----:B------:R-:W-:Y:S01]  /*0330*/  FSETP.GEU.AND P0, PT, R7, -R11, PT ;  /* 0x8000000b0700720b */ /* 0x000fe20003f0e000 */
[----:B------:R-:W-:Y:S01]  /*0340*/  FADD R7, R11, R7 ;  /* 0x000000070b077221 */ /* 0x000fe20000000000 */
[----:B------:R-:W-:Y:S01]  /*0350*/  FSETP.GEU.AND P3, PT, R13, -R9, PT ;  /* 0x800000090d00720b */ /* 0x000fe20003f6e000 */
[----:B------:R-:W-:Y:S01]  /*0360*/  FADD R13, R9, R13 ;  /* 0x0000000d090d7221 */ /* 0x000fe20000000000 */
[----:B------:R-:W-:Y:S01]  /*0370*/  FSETP.GEU.AND P5, PT, R15, -R11, PT ;  /* 0x8000000b0f00720b */ /* 0x000fe20003fae000 */
[----:B------:R-:W-:Y:S01]  /*0380*/  FADD R11, R11, R15 ;  /* 0x0000000f0b0b7221 */ /* 0x000fe20000000000 */
[----:B------:R-:W-:Y:S02]  /*0390*/  FSEL R23, R14, RZ, P4 ;  /* 0x000000ff0e177208 */ /* 0x000fe40002000000 */
[----:B------:R-:W-:-:S02]  /*03a0*/  FSEL R13, R13, RZ, P3 ;  /* 0x000000ff0d0d7208 */ /* 0x000fc40001800000 */
[----:B------:R-:W-:Y:S01]  /*03b0*/  FSEL R25, R11, RZ, P5 ;  /* 0x000000ff0b197208 */ /* 0x000fe20002800000 */
[----:B------:R1:W-:Y:S04]  /*03c0*/  STS [R10], R3 ;  /* 0x000000030a007388 */ /* 0x0003e80000000800 */
[----:B------:R-:W-:Y:S04]  /*03d0*/  STS [R10+0x8], R13 ;  /* 0x0000080d0a007388 */ /* 0x000fe80000000800 */
[----:B------:R2:W-:Y:S04]  /*03e0*/  STS [R10+0x10], R23 ;  /* 0x000010170a007388 */ /* 0x0005e80000000800 */
[----:B------:R3:W-:Y:S01]  /*03f0*/  STS [R10+0x18], R25 ;  /* 0x000018190a007388 */ /* 0x0007e20000000800 */
[----:B------:R-:W-:-:S02]  /*0400*/  LOP3.LUT R15, R17, 0x7f, RZ, 0xc0, !PT ;  /* 0x0000007f110f7812 */ /* 0x000fc400078ec0ff */
[----:B------:R-:W-:Y:S01]  /*0410*/  FSETP.GEU.AND P1, PT, R5, -R9, PT ;  /* 0x800000090500720b */ /* 0x000fe20003f2e000 */
[----:B------:R-:W-:Y:S01]  /*0420*/  FADD R5, R9, R5 ;  /* 0x0000000509057221 */ /* 0x000fe20000000000 */
[----:B----4-:R-:W-:Y:S02]  /*0430*/  LOP3.LUT R14, R2, 0x7f, RZ, 0xc0, !PT ;  /* 0x0000007f020e7812 */ /* 0x010fe400078ec0ff */
[C---:B------:R-:W-:Y:S02]  /*0440*/  LOP3.LUT R2, R15.reuse, 0x80, RZ, 0xfc, !PT ;  /* 0x000000800f027812 */ /* 0x040fe400078efcff */
[C---:B------:R-:W-:Y:S02]  /*0450*/  LOP3.LUT R9, R15.reuse, 0x100, RZ, 0xfc, !PT ;  /* 0x000001000f097812 */ /* 0x040fe400078efcff */
[----:B------:R-:W-:Y:S02]  /*0460*/  LOP3.LUT R11, R15, 0x180, RZ, 0xfc, !PT ;  /* 0x000001800f0b7812 */ /* 0x000fe400078efcff */
[----:B------:R-:W-:Y:S01]  /*0470*/  FSETP.GEU.AND P3, PT, R4, -R8, PT ;  /* 0x800000080400720b */ /* 0x000fe20003f6e000 */
[----:B------:R-:W-:Y:S01]  /*0480*/  FADD R8, R8, R4 ;  /* 0x0000000408087221 */ /* 0x000fe20000000000 */
[----:B------:R-:W-:Y:S01]  /*0490*/  LEA R14, R14, UR4, 0x3 ;  /* 0x000000040e0e7c11 */ /* 0x000fe2000f8e18ff */
[----:B------:R-:W-:Y:S01]  /*04a0*/  BAR.SYNC.DEFER_BLOCKING 0x0 ;  /* 0x0000000000007b1d */ /* 0x000fe20000010000 */
[----:B------:R-:W-:-:S02]  /*04b0*/  LEA R16, R2, UR4, 0x3 ;  /* 0x0000000402107c11 */ /* 0x000fc4000f8e18ff */
[----:B------:R-:W-:Y:S02]  /*04c0*/  LEA R18, R9, UR4, 0x3 ;  /* 0x0000000409127c11 */ /* 0x000fe4000f8e18ff */
[----:B------:R-:W-:-:S03]  /*04d0*/  LEA R4, R11, UR4, 0x3 ;  /* 0x000000040b047c11 */ /* 0x000fc6000f8e18ff */
[----:B-1----:R-:W1:Y:S01]  /*04e0*/  LDC.64 R2, c[0x0][0x220] ;  /* 0x00008800ff027b82 */ /* 0x002e620000000a00 */
[----:B--2---:R-:W-:Y:S02]  /*04f0*/  FSEL R23, R5, RZ, P1 ;  /* 0x000000ff05177208 */ /* 0x004fe40000800000 */
[----:B---3--:R-:W-:Y:S01]  /*0500*/  FSEL R25, R6, RZ, P2 ;  /* 0x000000ff06197208 */ /* 0x008fe20001000000 */
[----:B------:R-:W2:Y:S04]  /*0510*/  LDS R21, [R14] ;  /* 0x000000000e157984 */ /* 0x000ea80000000800 */
[----:B------:R-:W3:Y:S04]  /*0520*/  LDS R19, [R16] ;  /* 0x0000000010137984 */ /* 0x000ee80000000800 */
[----:B------:R-:W4:Y:S04]  /*0530*/  LDS R6, [R18] ;  /* 0x0000000012067984 */ /* 0x000f280000000800 */
[----:B------:R-:W5:Y:S01]  /*0540*/  LDS R5, [R4] ;  /* 0x0000000004057984 */ /* 0x000f620000000800 */
[----:B------:R-:W-:Y:S01]  /*0550*/  BAR.SYNC.DEFER_BLOCKING 0x0 ;  /* 0x0000000000007b1d */ /* 0x000fe20000010000 */
[----:B------:R-:W-:-:S02]  /*0560*/  FSEL R13, R8, RZ, P3 ;  /* 0x000000ff080d7208 */ /* 0x000fc40001800000 */
[----:B------:R-:W-:-:S03]  /*0570*/  FSEL R27, R7, RZ, P0 ;  /* 0x000000ff071b7208 */ /* 0x000fc60000000000 */
[----:B------:R1:W-:Y:S04]  /*0580*/  STS [R10], R13 ;  /* 0x0000000d0a007388 */ /* 0x0003e80000000800 */
[----:B------:R-:W-:Y:S04]  /*0590*/  STS [R10+0x8], R23 ;  /* 0x000008170a007388 */ /* 0x000fe80000000800 */
[----:B------:R-:W-:Y:S04]  /*05a0*/  STS [R10+0x10], R25 ;  /* 0x000010190a007388 */ /* 0x000fe80000000800 */
[----:B------:R1:W-:Y:S01]  /*05b0*/  STS [R10+0x18], R27 ;  /* 0x0000181b0a007388 */ /* 0x0003e20000000800 */
[----:B------:R-:W-:Y:S01]  /*05c0*/  BAR.SYNC.DEFER_BLOCKING 0x0 ;  /* 0x0000000000007b1d */ /* 0x000fe20000010000 */
[----:B------:R-:W-:-:S02]  /*05d0*/  LOP3.LUT R17, R0, 0x7f, R17, 0xf8, !PT ;  /* 0x0000007f00117812 */ /* 0x000fc400078ef811 */
[----:B------:R-:W-:Y:S02]  /*05e0*/  PLOP3.LUT P0, PT, PT, PT, UP0, 0x80, 0x0 ;  /* 0x000000000000781c */ /* 0x000fe40003f0f008 */
[----:B------:R-:W-:Y:S02]  /*05f0*/  LOP3.LUT R11, R0, 0x80, R15, 0xfe, !PT ;  /* 0x00000080000b7812 */ /* 0x000fe400078efe0f */
[----:B------:R-:W-:Y:S02]  /*0600*/  PLOP3.LUT P1, PT, PT, PT, UP0, 0x80, 0x0 ;  /* 0x000000000000781c */ /* 0x000fe40003f2f008 */
[----:B------:R-:W-:Y:S01]  /*0610*/  LEA R17, R17, UR8, 0x6 ;  /* 0x0000000811117c11 */ /* 0x000fe2000f8e30ff */
[----:B------:R1:W4:Y:S04]  /*0620*/  LDS R9, [R14] ;  /* 0x000000000e097984 */ /* 0x0003280000000800 */
[----:B------:R-:W5:Y:S04]  /*0630*/  LDS R8, [R16] ;  /* 0x0000000010087984 */ /* 0x000f680000000800 */
[----:B------:R-:W5:Y:S01]  /*0640*/  LDS R7, [R18] ;  /* 0x0000000012077984 */ /* 0x000f620000000800 */
[----:B01----:R-:W-:Y:S01]  /*0650*/  LEA R13, R11, UR8, 0x6 ;  /* 0x000000080b0d7c11 */ /* 0x003fe2000f8e30ff */
[----:B------:R-:W-:-:S04]  /*0660*/  IMAD.WIDE R10, R17, 0x4, R2 ;  /* 0x00000004110a7825 */ /* 0x000fc800078e0202 */
[----:B------:R-:W-:Y:S01]  /*0670*/  IMAD.WIDE R12, R13, 0x4, R2 ;  /* 0x000000040d0c7825 */ /* 0x000fe200078e0202 */
[----:B------:R-:W-:Y:S01]  /*0680*/  LOP3.LUT R14, R0, 0x100, R15, 0xfe, !PT ;  /* 0x00000100000e7812 */ /* 0x000fe200078efe0f */
[----:B--2---:R0:W-:Y:S01]  /*0690*/  @!P0 STG.E desc[UR6][R10.64], R21 ;  /* 0x000000150a008986 */ /* 0x0041e2000c101906 */
[----:B------:R-:W-:Y:S02]  /*06a0*/  LOP3.LUT R0, R0, 0x180, R15, 0xfe, !PT ;  /* 0x0000018000007812 */ /* 0x000fe400078efe0f */
[----:B------:R-:W-:Y:S01]  /*06b0*/  PLOP3.LUT P0, PT, PT, PT, UP0, 0x80, 0x0 ;  /* 0x000000000000781c */ /* 0x000fe20003f0f008 */
[----:B---3--:R1:W-:Y:S01]  /*06c0*/  @!P1 STG.E desc[UR6][R12.64], R19 ;  /* 0x000000130c009986 */ /* 0x0083e2000c101906 */
[----:B------:R-:W-:Y:S02]  /*06d0*/  PLOP3.LUT P1, PT, PT, PT, UP0, 0x80, 0x0 ;  /* 0x000000000000781c */ /* 0x000fe40003f2f008 */
[----:B------:R-:W-:Y:S02]  /*06e0*/  PLOP3.LUT P2, PT, PT, PT, UP0, 0x80, 0x0 ;  /* 0x000000000000781c */ /* 0x000fe40003f4f008 */
[----:B------:R-:W-:-:S02]  /*06f0*/  PLOP3.LUT P3, PT, PT, PT, UP0, 0x80, 0x0 ;  /* 0x000000000000781c */ /* 0x000fc40003f6f008 */
[----:B------:R-:W-:Y:S02]  /*0700*/  LEA R15, R14, UR8, 0x6 ;  /* 0x000000080e0f7c11 */ /* 0x000fe4000f8e30ff */
[----:B------:R-:W-:Y:S02]  /*0710*/  PLOP3.LUT P4, PT, PT, PT, UP0, 0x80, 0x0 ;  /* 0x000000000000781c */ /* 0x000fe40003f8f008 */
[----:B------:R-:W-:Y:S01]  /*0720*/  LEA R23, R0, UR8, 0x6 ;  /* 0x0000000800177c11 */ /* 0x000fe2000f8e30ff */
[C---:B------:R-:W-:Y:S01]  /*0730*/  VIADD R25, R17.reuse, 0x8000 ;  /* 0x0000800011197836 */ /* 0x040fe20000000000 */
[----:B------:R-:W-:Y:S01]  /*0740*/  PLOP3.LUT P5, PT, PT, PT, UP0, 0x40, 0x0 ;  /* 0x000000000000781c */ /* 0x000fe20003fae808 */
[C---:B0-----:R-:W-:Y:S02]  /*0750*/  VIADD R21, R17.reuse, 0xa000 ;  /* 0x0000a00011157836 */ /* 0x041fe40000000000 */
[----:B------:R-:W-:Y:S02]  /*0760*/  VIADD R27, R17, 0xc000 ;  /* 0x0000c000111b7836 */ /* 0x000fe40000000000 */
[----:B------:R-:W-:-:S04]  /*0770*/  IMAD.WIDE R10, R15, 0x4, R2 ;  /* 0x000000040f0a7825 */ /* 0x000fc800078e0202 */
[--C-:B-1----:R-:W-:Y:S01]  /*0780*/  IMAD.WIDE R12, R23, 0x4, R2.reuse ;  /* 0x00000004170c7825 */ /* 0x102fe200078e0202 */
[----:B----4-:R0:W-:Y:S03]  /*0790*/  @!P0 STG.E desc[UR6][R10.64], R6 ;  /* 0x000000060a008986 */ /* 0x0101e6000c101906 */
[--C-:B------:R-:W-:Y:S01]  /*07a0*/  IMAD.WIDE R14, R25, 0x4, R2.reuse ;  /* 0x00000004190e7825 */ /* 0x100fe200078e0202 */
[----:B-----5:R0:W-:Y:S03]  /*07b0*/  @!P1 STG.E desc[UR6][R12.64], R5 ;  /* 0x000000050c009986 */ /* 0x0201e6000c101906 */
[--C-:B------:R-:W-:Y:S01]  /*07c0*/  IMAD.WIDE R18, R21, 0x4, R2.reuse ;  /* 0x0000000415127825 */ /* 0x100fe200078e0202 */
[----:B------:R0:W-:Y:S03]  /*07d0*/  @!P2 STG.E desc[UR6][R14.64], R9 ;  /* 0x000000090e00a986 */ /* 0x0001e6000c101906 */
[----:B------:R-:W-:Y:S01]  /*07e0*/  IMAD.WIDE R20, R27, 0x4, R2 ;  /* 0x000000041b147825 */ /* 0x000fe200078e0202 */
[----:B------:R0:W-:Y:S04]  /*07f0*/  @!P3 STG.E desc[UR6][R18.64], R8 ;  /* 0x000000081200b986 */ /* 0x0001e8000c101906 */
[----:B------:R0:W-:Y:S02]  /*0800*/  @!P4 STG.E desc[UR6][R20.64], R7 ;  /* 0x000000071400c986 */ /* 0x0001e4000c101906 */
[----:B0-----:R-:W-:Y:S05]  /*0810*/  @!P5 EXIT ;  /* 0x000000000000d94d */ /* 0x001fea0003800000 */
[----:B0-----:R-:W0:Y:S01]  /*0820*/  LDS R5, [R4] ;  /* 0x0000000004057984 */ /* 0x001e220000000800 */
[----:B------:R-:W-:-:S04]  /*0830*/  VIADD R17, R17, 0xe000 ;  /* 0x0000e00011117836 */ /* 0x000fc80000000000 */
[----:B------:R-:W-:-:S05]  /*0840*/  IMAD.WIDE R2, R17, 0x4, R2 ;  /* 0x0000000411027825 */ /* 0x000fca00078e0202 */
[----:B0-----:R-:W-:Y:S01]  /*0850*/  STG.E desc[UR6][R2.64], R5 ;  /* 0x0000000502007986 */ /* 0x001fe2000c101906 */
[----:B------:R-:W-:Y:S05]  /*0860*/  EXIT ;  /* 0x000000000000794d */ /* 0x000fea0003800000 */
.L_x_0:
[----:B------:R-:W-:-:S00]  /*0870*/  BRA `(.L_x_0) ;  /* 0xfffffffc00fc7947 */ /* 0x000fc0000383ffff */
[----:B------:R-:W-:-:S00]  /*0880*/  NOP ;  /* 0x0000000000007918 */ /* 0x000fc00000000000 */
[----:B------:R-:W-:-:S00]  /*0890*/  NOP ;  /* 0x0000000000007918 */ /* 0x000fc00000000000 */
[----:B------:R-:W-:-:S00]  /*08a0*/  NOP ;  /* 0x0000000000007918 */ /* 0x000fc00000000000 */
[----:B------:R-:W-:-:S00]  /*08b0*/  NOP ;  /* 0x0000000000007918 */ /* 0x000fc00000000000 */
[----:B------:R-:W-:-:S00]  /*08c0*/  NOP ;  /* 0x0000000000007918 */ /* 0x000fc00000000000 */
[----:B------:R-:W-:-:S00]  /*08d0*/  NOP ;  /* 0x0000000000007918 */ /* 0x000fc00000000000 */
[----:B------:R-:W-:-:S00]  /*08e0*/  NOP ;  /* 0x0000000000007918 */ /* 0x000fc00000000000 */
[----:B------:R-:W-:-:S00]  /*08f0*/  NOP ;  /* 0x0000000000007918 */ /* 0x000fc00000000000 */
.L_x_1:


//--------------------- .nv.shared.triton_poi_fused_convolution_max_pool2d_with_indices_relu_19 --------------------------
	.section	.nv.shared.triton_poi_fused_convolution_max_pool2d_with_indices_relu_19,"aw",@nobits
	.sectionflags	@""
	.align	16
	.zero		1024


//--------------------- .nv.constant0.triton_poi_fused_convolution_max_pool2d_with_indices_relu_19 --------------------------
	.section	.nv.constant0.triton_poi_fused_convolution_max_pool2d_with_indices_relu_19,"a",@progbits
	.sectionflags	@""
	.align	4
.nv.constant0.triton_poi_fused_convolution_max_pool2d_with_indices_relu_19:
	.zero		560
